	.headerflags	@"EF_CUDA_TEXMODE_UNIFIED EF_CUDA_64BIT_ADDRESS EF_CUDA_ACCELERATORS EF_CUDA_SM90 EF_CUDA_VIRTUAL_SM(EF_CUDA_SM90)"
	.elftype	@"ET_EXEC"


//--------------------- .nv.info                  --------------------------
	.section	.nv.info,"",@"SHT_CUDA_INFO"
	.align	4


	//----- nvinfo : EIATTR_REGCOUNT
	.align		4
        /*0000*/ 	.byte	0x04, 0x2f
        /*0002*/ 	.short	(.L_1 - .L_0)
	.align		4
.L_0:
        /*0004*/ 	.word	index@(triton_per_fused_mean_0)
        /*0008*/ 	.word	0x0000000e


	//----- nvinfo : EIATTR_MIN_STACK_SIZE
	.align		4
.L_1:
        /*000c*/ 	.byte	0x04, 0x12
        /*000e*/ 	.short	(.L_3 - .L_2)
	.align		4
.L_2:
        /*0010*/ 	.word	index@(triton_per_fused_mean_0)
        /*0014*/ 	.word	0x00000000


	//----- nvinfo : EIATTR_FRAME_SIZE
	.align		4
.L_3:
        /*0018*/ 	.byte	0x04, 0x11
        /*001a*/ 	.short	(.L_5 - .L_4)
	.align		4
.L_4:
        /*001c*/ 	.word	index@(triton_per_fused_mean_0)
        /*0020*/ 	.word	0x00000000


	//----- nvinfo : EIATTR_MIN_STACK_SIZE
	.align		4
.L_5:
        /*0024*/ 	.byte	0x04, 0x12
        /*0026*/ 	.short	(.L_7 - .L_6)
	.align		4
.L_6:
        /*0028*/ 	.word	index@(triton_per_fused_mean_0)
        /*002c*/ 	.word	0x00000000
.L_7:


//--------------------- .nv.info.triton_per_fused_mean_0 --------------------------
	.section	.nv.info.triton_per_fused_mean_0,"",@"SHT_CUDA_INFO"
	.sectionflags	@""
	.align	4


	//----- nvinfo : EIATTR_CUDA_API_VERSION
	.align		4
        /*0000*/ 	.byte	0x04, 0x37
        /*0002*/ 	.short	(.L_9 - .L_8)
.L_8:
        /*0004*/ 	.word	0x0000007c


	//----- nvinfo : EIATTR_KPARAM_INFO
	.align		4
.L_9:
        /*0008*/ 	.byte	0x04, 0x17
        /*000a*/ 	.short	(.L_11 - .L_10)
.L_10:
        /*000c*/ 	.word	0x00000000
        /*0010*/ 	.short	0x0003
        /*0012*/ 	.short	0x0014
        /*0014*/ 	.byte	0x00, 0xf0, 0x11, 0x00


	//----- nvinfo : EIATTR_KPARAM_INFO
	.align		4
.L_11:
        /*0018*/ 	.byte	0x04, 0x17
        /*001a*/ 	.short	(.L_13 - .L_12)
.L_12:
        /*001c*/ 	.word	0x00000000
        /*0020*/ 	.short	0x0002
        /*0022*/ 	.short	0x0010
        /*0024*/ 	.byte	0x00, 0xf0, 0x11, 0x00


	//----- nvinfo : EIATTR_KPARAM_INFO
	.align		4
.L_13:
        /*0028*/ 	.byte	0x04, 0x17
        /*002a*/ 	.short	(.L_15 - .L_14)
.L_14:
        /*002c*/ 	.word	0x00000000
        /*0030*/ 	.short	0x0001
        /*0032*/ 	.short	0x0008
        /*0034*/ 	.byte	0x00, 0xf4, 0x21, 0x00


	//----- nvinfo : EIATTR_KPARAM_INFO
	.align		4
.L_15:
        /*0038*/ 	.byte	0x04, 0x17
        /*003a*/ 	.short	(.L_17 - .L_16)
.L_16:
        /*003c*/ 	.word	0x00000000
        /*0040*/ 	.short	0x0000
        /*0042*/ 	.short	0x0000
        /*0044*/ 	.byte	0x00, 0xf4, 0x21, 0x00


	//----- nvinfo : EIATTR_SPARSE_MMA_MASK
	.align		4
.L_17:
        /*0048*/ 	.byte	0x03, 0x50
        /*004a*/ 	.short	0x0000


	//----- nvinfo : EIATTR_MAXREG_COUNT
	.align		4
        /*004c*/ 	.byte	0x03, 0x1b
        /*004e*/ 	.short	0x00ff


	//----- nvinfo : EIATTR_COOP_GROUP_MASK_REGIDS
	.align		4
        /*0050*/ 	.byte	0x04, 0x29
        /*0052*/ 	.short	(.L_19 - .L_18)


	//   ....[0]....
.L_18:
        /*0054*/ 	.word	0xffffffff


	//   ....[1]....
        /*0058*/ 	.word	0xffffffff


	//   ....[2]....
        /*005c*/ 	.word	0xffffffff


	//   ....[3]....
        /*0060*/ 	.word	0xffffffff


	//----- nvinfo : EIATTR_COOP_GROUP_INSTR_OFFSETS
	.align		4
.L_19:
        /*0064*/ 	.byte	0x04, 0x28
        /*0066*/ 	.short	(.L_21 - .L_20)


	//   ....[0]....
.L_20:
        /*0068*/ 	.word	0x000000f0


	//   ....[1]....
        /*006c*/ 	.word	0x00000120


	//   ....[2]....
        /*0070*/ 	.word	0x00000140


	//   ....[3]....
        /*0074*/ 	.word	0x00000170


	//----- nvinfo : EIATTR_EXIT_INSTR_OFFSETS
	.align		4
.L_21:
        /*0078*/ 	.byte	0x04, 0x1c
        /*007a*/ 	.short	(.L_23 - .L_22)


	//   ....[0]....
.L_22:
        /*007c*/ 	.word	0x000001a0


	//   ....[1]....
        /*0080*/ 	.word	0x000001d0


	//----- nvinfo : EIATTR_REQNTID
	.align		4
.L_23:
        /*0084*/ 	.byte	0x04, 0x10
        /*0086*/ 	.short	(.L_25 - .L_24)
.L_24:
        /*0088*/ 	.word	0x00000040
        /*008c*/ 	.word	0x00000001
        /*0090*/ 	.word	0x00000001


	//----- nvinfo : EIATTR_CBANK_PARAM_SIZE
	.align		4
.L_25:
        /*0094*/ 	.byte	0x03, 0x19
        /*0096*/ 	.short	0x0018


	//----- nvinfo : EIATTR_PARAM_CBANK
	.align		4
        /*0098*/ 	.byte	0x04, 0x0a
        /*009a*/ 	.short	(.L_27 - .L_26)
	.align		4
.L_26:
        /*009c*/ 	.word	index@(.nv.constant0.triton_per_fused_mean_0)
        /*00a0*/ 	.short	0x0210
        /*00a2*/ 	.short	0x0018


	//----- nvinfo : EIATTR_SW_WAR
	.align		4
.L_27:
        /*00a4*/ 	.byte	0x04, 0x36
        /*00a6*/ 	.short	(.L_29 - .L_28)
.L_28:
        /*00a8*/ 	.word	0x00000008
.L_29:


//--------------------- .nv.callgraph             --------------------------
	.section	.nv.callgraph,"",@"SHT_CUDA_CALLGRAPH"
	.align	4
	.sectionentsize	8
	.align		4
        /*0000*/ 	.word	0x00000000
	.align		4
        /*0004*/ 	.word	0xffffffff
	.align		4
        /*0008*/ 	.word	0x00000000
	.align		4
        /*000c*/ 	.word	0xfffffffe
	.align		4
        /*0010*/ 	.word	0x00000000
	.align		4
        /*0014*/ 	.word	0xfffffffd
	.align		4
        /*0018*/ 	.word	0x00000000
	.align		4
        /*001c*/ 	.word	0xfffffffc


//--------------------- .text.triton_per_fused_mean_0 --------------------------
	.section	.text.triton_per_fused_mean_0,"ax",@progbits
	.sectionflags	@"SHF_BARRIERS=1"
	.align	128
        .global         triton_per_fused_mean_0
        .type           triton_per_fused_mean_0,@function
        .size           triton_per_fused_mean_0,(.L_x_1 - triton_per_fused_mean_0)
        .other          triton_per_fused_mean_0,@"STO_CUDA_ENTRY STV_DEFAULT"
triton_per_fused_mean_0:
.text.triton_per_fused_mean_0:
[----:B------:R-:W0:Y:S02]  /*0000*/  LDC R1, c[0x0][0x28] ;  /* 0x00000a00ff017b82 */ /* 0x000e240000000800 */
[----:B------:R-:W1:Y:S01]  /*0010*/  S2R R10, SR_TID.X ;  /* 0x00000000000a7919 */ /* 0x000e620000002100 */
[----:B------:R-:W2:Y:S01]  /*0020*/  LDC.64 R2, c[0x0][0x218] ;  /* 0x00008600ff027b82 */ /* 0x000ea20000000a00 */
[----:B------:R-:W-:Y:S01]  /*0030*/  ULDC.64 UR4, c[0x0][0x208] ;  /* 0x0000820000047ab9 */ /* 0x000fe20000000a00 */
[----:B------:R-:W3:Y:S01]  /*0040*/  S2R R11, SR_CTAID.X ;  /* 0x00000000000b7919 */ /* 0x000ee20000002500 */
[----:B-1----:R-:W-:Y:S02]  /*0050*/  LOP3.LUT R0, R10, 0xf, RZ, 0xc0, !PT ;  /* 0x0000000f0a007812 */ /* 0x002fe400078ec0ff */
[C---:B---3--:R-:W-:Y:S02]  /*0060*/  ISETP.GE.AND P0, PT, R11.reuse, 0x100, PT ;  /* 0x000001000b00780c */ /* 0x048fe40003f06270 */
[----:B------:R-:W-:Y:S01]  /*0070*/  LEA R5, R11, R0, 0x4 ;  /* 0x000000000b057211 */ /* 0x000fe200078e20ff */
[----:B------:R-:W-:-:S04]  /*0080*/  HFMA2.MMA R0, -RZ, RZ, 0, 0 ;  /* 0x00000000ff007435 */ /* 0x000fc800000001ff */
[----:B--2---:R-:W-:-:S06]  /*0090*/  IMAD.WIDE R2, R5, 0x4, R2 ;  /* 0x0000000405027825 */ /* 0x004fcc00078e0202 */
[----:B------:R-:W2:Y:S01]  /*00a0*/  @!P0 LDG.E R0, desc[UR4][R2.64] ;  /* 0x0000000402008981 */ /* 0x000ea2000c1e1900 */
[----:B------:R-:W-:Y:S01]  /*00b0*/  BAR.SYNC.DEFER_BLOCKING 0x0 ;  /* 0x0000000000007b1d */ /* 0x000fe20000010000 */
[----:B--2---:R-:W-:-:S04]  /*00c0*/  SEL R0, R0, RZ, !P0 ;  /* 0x000000ff00007207 */ /* 0x004fc80004000000 */
[----:B------:R-:W-:Y:S02]  /*00d0*/  FSEL R0, R0, RZ, !P0 ;  /* 0x000000ff00007208 */ /* 0x000fe40004000000 */
[----:B------:R-:W-:-:S03]  /*00e0*/  LOP3.LUT P0, RZ, R10, 0x3f, RZ, 0xc0, !PT ;  /* 0x0000003f0aff7812 */ /* 0x000fc6000780c0ff */
[----:B------:R-:W1:Y:S01]  /*00f0*/  SHFL.BFLY PT, R5, R0, 0x8, 0x1f ;  /* 0x0d001f0000057f89 */ /* 0x000e6200000e0000 */
[----:B------:R-:W-:Y:S01]  /*0100*/  ISETP.LT.AND P0, PT, R11, 0x100, !P0 ;  /* 0x000001000b00780c */ /* 0x000fe20004701270 */
[----:B-1----:R-:W-:-:S05]  /*0110*/  FADD R6, R0, R5 ;  /* 0x0000000500067221 */ /* 0x002fca0000000000 */
[----:B------:R-:W1:Y:S02]  /*0120*/  SHFL.BFLY PT, R5, R6, 0x4, 0x1f ;  /* 0x0c801f0006057f89 */ /* 0x000e6400000e0000 */
[----:B-1----:R-:W-:-:S05]  /*0130*/  FADD R7, R6, R5 ;  /* 0x0000000506077221 */ /* 0x002fca0000000000 */
[----:B------:R-:W1:Y:S02]  /*0140*/  SHFL.BFLY PT, R4, R7, 0x2, 0x1f ;  /* 0x0c401f0007047f89 */ /* 0x000e6400000e0000 */
[----:B-1----:R-:W-:Y:S02]  /*0150*/  FADD R8, R7, R4 ;  /* 0x0000000407087221 */ /* 0x002fe40000000000 */
[----:B------:R-:W1:Y:S03]  /*0160*/  LDC.64 R4, c[0x0][0x210] ;  /* 0x00008400ff047b82 */ /* 0x000e660000000a00 */
[----:B------:R-:W2:Y:S01]  /*0170*/  SHFL.BFLY PT, R9, R8, 0x1, 0x1f ;  /* 0x0c201f0008097f89 */ /* 0x000ea200000e0000 */
[----:B-1----:R-:W-:-:S04]  /*0180*/  IMAD.WIDE R2, R11, 0x4, R4 ;  /* 0x000000040b027825 */ /* 0x002fc800078e0204 */
[----:B--2---:R-:W-:Y:S01]  /*0190*/  FADD R9, R8, R9 ;  /* 0x0000000908097221 */ /* 0x004fe20000000000 */
[----:B------:R-:W-:Y:S06]  /*01a0*/  @!P0 EXIT ;  /* 0x000000000000894d */ /* 0x000fec0003800000 */
[----:B------:R-:W-:-:S05]  /*01b0*/  FMUL R9, R9, 0.0625 ;  /* 0x3d80000009097820 */ /* 0x000fca0000400000 */
[----:B------:R-:W-:Y:S01]  /*01c0*/  STG.E desc[UR4][R2.64], R9 ;  /* 0x0000000902007986 */ /* 0x000fe2000c101904 */
[----:B------:R-:W-:Y:S05]  /*01d0*/  EXIT ;  /* 0x000000000000794d */ /* 0x000fea0003800000 */
.L_x_0:
[----:B------:R-:W-:-:S00]  /*01e0*/  BRA `(.L_x_0) ;  /* 0xfffffffc00fc7947 */ /* 0x000fc0000383ffff */
[----:B------:R-:W-:-:S00]  /*01f0*/  NOP ;  /* 0x0000000000007918 */ /* 0x000fc00000000000 */
        /* <DEDUP_REMOVED lines=8> */
.L_x_1:


//--------------------- .nv.constant0.triton_per_fused_mean_0 --------------------------
	.section	.nv.constant0.triton_per_fused_mean_0,"a",@progbits
	.sectionflags	@""
	.align	4
.nv.constant0.triton_per_fused_mean_0:
	.zero		552
